//
// Generated by NVIDIA NVVM Compiler
//
// Compiler Build ID: CL-36424714
// Cuda compilation tools, release 13.0, V13.0.88
// Based on NVVM 20.0.0
//

.version 9.0
.target sm_100
.address_size 64

	// .globl	_Z6kernelPi
.extern .func  (.param .b32 func_retval0) vprintf
(
	.param .b64 vprintf_param_0,
	.param .b64 vprintf_param_1
)
;
.global .align 1 .b8 $str[4] = {37, 100, 9};

.visible .entry _Z6kernelPi(
	.param .u64 .ptr .align 1 _Z6kernelPi_param_0
)
{
	.local .align 8 .b8 	__local_depot0[8];
	.reg .b64 	%SP;
	.reg .b64 	%SPL;
	.reg .b32 	%r<5>;
	.reg .b64 	%rd<9>;

	mov.u64 	%SPL, __local_depot0;
	cvta.local.u64 	%SP, %SPL;
	ld.param.u64 	%rd1, [_Z6kernelPi_param_0];
	cvta.to.global.u64 	%rd2, %rd1;
	add.u64 	%rd3, %SP, 0;
	add.u64 	%rd4, %SPL, 0;
	mov.u32 	%r1, %tid.x;
	mul.wide.u32 	%rd5, %r1, 4;
	add.s64 	%rd6, %rd2, %rd5;
	ld.global.u32 	%r2, [%rd6];
	st.local.u32 	[%rd4], %r2;
	mov.u64 	%rd7, $str;
	cvta.global.u64 	%rd8, %rd7;
	{ // callseq 0, 0
	.param .b64 param0;
	st.param.b64 	[param0], %rd8;
	.param .b64 param1;
	st.param.b64 	[param1], %rd3;
	.param .b32 retval0;
	call.uni (retval0), 
	vprintf, 
	(
	param0, 
	param1
	);
	ld.param.b32 	%r3, [retval0];
	} // callseq 0
	ret;

}


// ===== COMPILED SASS (sm_100) =====

	.target	sm_100

	.elftype	@"ET_EXEC"


//--------------------- .note.nv.tkinfo           --------------------------
	.section	.note.nv.tkinfo,"",@"SHT_NOTE"
	.sectionflags	@"SHF_NOTE_NV_TKINFO"
	.tkinfo
        /*0018*/ 	.word	0x00000002
        /*0030*/ 	.string	""
        /*0030*/ 	.string	"ptxas"
        /*0030*/ 	.string	"Cuda compilation tools, release 13.0, V13.0.88"
        /*0030*/ 	.string	"Build cuda_13.0.r13.0/compiler.36424714_0"
        /*0030*/ 	.string	"-arch sm_100 -m 64 "



//--------------------- .note.nv.cuinfo           --------------------------
	.section	.note.nv.cuinfo,"",@"SHT_NOTE"
	.sectionflags	@"SHF_NOTE_NV_CUINFO"
        /*0018*/ 	.short	0x0002
        /*001a*/ 	.short	0x0064
        /*001c*/ 	.short	0x0082
	.zero		2


//--------------------- .nv.info                  --------------------------
	.section	.nv.info,"",@"SHT_CUDA_INFO"
	.align	4


	//----- nvinfo : EIATTR_REGCOUNT
	.align		4
        /*0000*/ 	.byte	0x04, 0x2f
        /*0002*/ 	.short	(.L_2 - .L_1)
	.align		4
.L_1:
        /*0004*/ 	.word	index@(_Z6kernelPi)
        /*0008*/ 	.word	0x00000018


	//----- nvinfo : EIATTR_FRAME_SIZE
	.align		4
.L_2:
        /*000c*/ 	.byte	0x04, 0x11
        /*000e*/ 	.short	(.L_4 - .L_3)
	.align		4
.L_3:
        /*0010*/ 	.word	index@(_Z6kernelPi)
        /*0014*/ 	.word	0x00000008


	//----- nvinfo : EIATTR_MIN_STACK_SIZE
	.align		4
.L_4:
        /*0018*/ 	.byte	0x04, 0x12
        /*001a*/ 	.short	(.L_6 - .L_5)
	.align		4
.L_5:
        /*001c*/ 	.word	index@(_Z6kernelPi)
        /*0020*/ 	.word	0x00000008
.L_6:


//--------------------- .nv.compat                --------------------------
	.section	.nv.compat,"",@"SHT_CUDA_COMPAT_INFO"
	.align	4
        /*0000*/ 	.byte	0x02, 0x09, 0x00, 0x00, 0x02, 0x02, 0x01, 0x00, 0x02, 0x05, 0x05, 0x00, 0x03, 0x07, 0x01, 0x01
        /*0010*/ 	.byte	0x02, 0x03, 0x00, 0x00, 0x02, 0x06, 0x01, 0x00, 0x04, 0x0b, 0x08, 0x00, 0x09, 0x00, 0x00, 0x00
        /*0020*/ 	.byte	0x00, 0x00, 0x00, 0x00


//--------------------- .nv.info._Z6kernelPi      --------------------------
	.section	.nv.info._Z6kernelPi,"",@"SHT_CUDA_INFO"
	.sectionflags	@""
	.align	4


	//----- nvinfo : EIATTR_CUDA_API_VERSION
	.align		4
        /*0000*/ 	.byte	0x04, 0x37
        /*0002*/ 	.short	(.L_8 - .L_7)
.L_7:
        /*0004*/ 	.word	0x00000082


	//----- nvinfo : EIATTR_KPARAM_INFO
	.align		4
.L_8:
        /*0008*/ 	.byte	0x04, 0x17
        /*000a*/ 	.short	(.L_10 - .L_9)
.L_9:
        /*000c*/ 	.word	0x00000000
        /*0010*/ 	.short	0x0000
        /*0012*/ 	.short	0x0000
        /*0014*/ 	.byte	0x00, 0xf5, 0x21, 0x00


	//----- nvinfo : EIATTR_SPARSE_MMA_MASK
	.align		4
.L_10:
        /*0018*/ 	.byte	0x03, 0x50
        /*001a*/ 	.short	0x0000


	//----- nvinfo : EIATTR_MAXREG_COUNT
	.align		4
        /*001c*/ 	.byte	0x03, 0x1b
        /*001e*/ 	.short	0x00ff


	//----- nvinfo : EIATTR_EXTERNS
	.align		4
        /*0020*/ 	.byte	0x04, 0x0f
        /*0022*/ 	.short	(.L_12 - .L_11)


	//   ....[0]....
	.align		4
.L_11:
        /*0024*/ 	.word	index@(vprintf)


	//----- nvinfo : EIATTR_MERCURY_ISA_VERSION
	.align		4
.L_12:
        /*0028*/ 	.byte	0x03, 0x5f
        /*002a*/ 	.short	0x0101


	//----- nvinfo : EIATTR_VRC_CTA_INIT_COUNT
	.align		4
        /*002c*/ 	.byte	0x02, 0x4a
	.zero		1
	.zero		1


	//----- nvinfo : EIATTR_SYSCALL_OFFSETS
	.align		4
        /*0030*/ 	.byte	0x04, 0x46
        /*0032*/ 	.short	(.L_14 - .L_13)


	//   ....[0]....
.L_13:
        /*0034*/ 	.word	0x00000120


	//----- nvinfo : EIATTR_EXIT_INSTR_OFFSETS
	.align		4
.L_14:
        /*0038*/ 	.byte	0x04, 0x1c
        /*003a*/ 	.short	(.L_16 - .L_15)


	//   ....[0]....
.L_15:
        /*003c*/ 	.word	0x00000130


	//----- nvinfo : EIATTR_CBANK_PARAM_SIZE
	.align		4
.L_16:
        /*0040*/ 	.byte	0x03, 0x19
        /*0042*/ 	.short	0x0008


	//----- nvinfo : EIATTR_PARAM_CBANK
	.align		4
        /*0044*/ 	.byte	0x04, 0x0a
        /*0046*/ 	.short	(.L_18 - .L_17)
	.align		4
.L_17:
        /*0048*/ 	.word	index@(.nv.constant0._Z6kernelPi)
        /*004c*/ 	.short	0x0380
        /*004e*/ 	.short	0x0008


	//----- nvinfo : EIATTR_SW_WAR
	.align		4
.L_18:
        /*0050*/ 	.byte	0x04, 0x36
        /*0052*/ 	.short	(.L_20 - .L_19)
.L_19:
        /*0054*/ 	.word	0x00000008
.L_20:


//--------------------- .nv.callgraph             --------------------------
	.section	.nv.callgraph,"",@"SHT_CUDA_CALLGRAPH"
	.align	4
	.sectionentsize	8
	.align		4
        /*0000*/ 	.word	0x00000000
	.align		4
        /*0004*/ 	.word	0xffffffff
	.align		4
        /*0008*/ 	.word	index@(_Z6kernelPi)
	.align		4
        /*000c*/ 	.word	index@(vprintf)
	.align		4
        /*0010*/ 	.word	0x00000000
	.align		4
        /*0014*/ 	.word	0xfffffffe
	.align		4
        /*0018*/ 	.word	0x00000000
	.align		4
        /*001c*/ 	.word	0xfffffffd
	.align		4
        /*0020*/ 	.word	0x00000000
	.align		4
        /*0024*/ 	.word	0xfffffffc


//--------------------- .nv.constant4             --------------------------
	.section	.nv.constant4,"a",@progbits
	.align	8
	.align		8
.nv.constant4:
        /*0000*/ 	.dword	vprintf
	.align		8
        /*0008*/ 	.dword	$str


//--------------------- .text._Z6kernelPi         --------------------------
	.section	.text._Z6kernelPi,"ax",@progbits
	.align	128
        .global         _Z6kernelPi
        .type           _Z6kernelPi,@function
        .size           _Z6kernelPi,(.L_x_2 - _Z6kernelPi)
        .other          _Z6kernelPi,@"STO_CUDA_ENTRY STV_DEFAULT"
_Z6kernelPi:
.text._Z6kernelPi:
[----:B------:R-:W0:Y:S01]  /*0000*/  LDC R1, c[0x0][0x37c] ;  /* 0x0000df00ff017b82 */ /* 0x000e220000000800 */
[----:B------:R-:W1:Y:S07]  /*0010*/  S2R R5, SR_TID.X ;  /* 0x0000000000057919 */ /* 0x000e6e0000002100 */
[----:B------:R-:W1:Y:S01]  /*0020*/  LDC.64 R2, c[0x0][0x380] ;  /* 0x0000e000ff027b82 */ /* 0x000e620000000a00 */
[----:B------:R-:W2:Y:S01]  /*0030*/  LDCU.64 UR4, c[0x0][0x358] ;  /* 0x00006b00ff0477ac */ /* 0x000ea20008000a00 */
[----:B0-----:R-:W-:Y:S01]  /*0040*/  VIADD R1, R1, 0xfffffff8 ;  /* 0xfffffff801017836 */ /* 0x001fe20000000000 */
[----:B------:R-:W0:Y:S01]  /*0050*/  LDCU.64 UR6, c[0x4][0x8] ;  /* 0x01000100ff0677ac */ /* 0x000e220008000a00 */
[----:B-1----:R-:W-:-:S06]  /*0060*/  IMAD.WIDE.U32 R2, R5, 0x4, R2 ;  /* 0x0000000405027825 */ /* 0x002fcc00078e0002 */
[----:B--2---:R-:W2:Y:S01]  /*0070*/  LDG.E R2, desc[UR4][R2.64] ;  /* 0x0000000402027981 */ /* 0x004ea2000c1e1900 */
[----:B------:R-:W-:Y:S01]  /*0080*/  MOV R0, 0x0 ;  /* 0x0000000000007802 */ /* 0x000fe20000000f00 */
[----:B------:R-:W1:Y:S01]  /*0090*/  LDCU UR4, c[0x0][0x2f8] ;  /* 0x00005f00ff0477ac */ /* 0x000e620008000800 */
[----:B0-----:R-:W-:Y:S01]  /*00a0*/  IMAD.U32 R4, RZ, RZ, UR6 ;  /* 0x00000006ff047e24 */ /* 0x001fe2000f8e00ff */
[----:B------:R-:W-:Y:S01]  /*00b0*/  MOV R5, UR7 ;  /* 0x0000000700057c02 */ /* 0x000fe20008000f00 */
[----:B------:R0:W3:Y:S01]  /*00c0*/  LDC.64 R8, c[0x4][R0] ;  /* 0x0100000000087b82 */ /* 0x0000e20000000a00 */
[----:B------:R-:W4:Y:S01]  /*00d0*/  LDCU UR5, c[0x0][0x2fc] ;  /* 0x00005f80ff0577ac */ /* 0x000f220008000800 */
[----:B-1----:R-:W-:-:S05]  /*00e0*/  IADD3 R6, P0, PT, R1, UR4, RZ ;  /* 0x0000000401067c10 */ /* 0x002fca000ff1e0ff */
[----:B----4-:R-:W-:Y:S01]  /*00f0*/  IMAD.X R7, RZ, RZ, UR5, P0 ;  /* 0x00000005ff077e24 */ /* 0x010fe200080e06ff */
[----:B--23--:R0:W-:Y:S07]  /*0100*/  STL [R1], R2 ;  /* 0x0000000201007387 */ /* 0x00c1ee0000100800 */
[----:B------:R-:W-:-:S07]  /*0110*/  LEPC R20, `(.L_x_0) ;  /* 0x000000001014794e */ /* 0x000fce0000000000 */
[----:B0-----:R-:W-:Y:S05]  /*0120*/  CALL.ABS.NOINC R8 ;  /* 0x0000000008007343 */ /* 0x001fea0003c00000 */
.L_x_0:
[----:B------:R-:W-:Y:S05]  /*0130*/  EXIT ;  /* 0x000000000000794d */ /* 0x000fea0003800000 */
.L_x_1:
[----:B------:R-:W-:-:S00]  /*0140*/  BRA `(.L_x_1) ;  /* 0xfffffffc00fc7947 */ /* 0x000fc0000383ffff */
[----:B------:R-:W-:-:S00]  /*0150*/  NOP ;  /* 0x0000000000007918 */ /* 0x000fc00000000000 */
        /* <DEDUP_REMOVED lines=10> */
.L_x_2:


//--------------------- .nv.global.init           --------------------------
	.section	.nv.global.init,"aw",@progbits
.nv.global.init:
	.type		$str,@object
	.size		$str,(.L_0 - $str)
$str:
        /*0000*/ 	.byte	0x25, 0x64, 0x09, 0x00
.L_0:


//--------------------- .nv.shared.reserved.0     --------------------------
	.section	.nv.shared.reserved.0,"aw",@nobits
	.weak		__nv_reservedSMEM_offset_0_alias
	.size		__nv_reservedSMEM_offset_0_alias, 0, 64
	.other		__nv_reservedSMEM_offset_0_alias,@"STO_CUDA_RESERVED_SHARED STV_DEFAULT"
__nv_reservedSMEM_offset_0_alias:
	.zero		0
	.zero		64


//--------------------- .nv.constant0._Z6kernelPi --------------------------
	.section	.nv.constant0._Z6kernelPi,"a",@progbits
	.sectionflags	@""
	.align	4
.nv.constant0._Z6kernelPi:
	.zero		904


//--------------------- SYMBOLS --------------------------

	.type		.nv.reservedSmem.offset0,@object
	.size		.nv.reservedSmem.offset0,0x4
	.type		vprintf,@function
